//
// Generated by NVIDIA NVVM Compiler
//
// Compiler Build ID: CL-36424714
// Cuda compilation tools, release 13.0, V13.0.88
// Based on NVVM 20.0.0
//

.version 9.0
.target sm_100
.address_size 64

	// .globl	_Z6kernelPfS_S_i

.visible .entry _Z6kernelPfS_S_i(
	.param .u64 .ptr .align 1 _Z6kernelPfS_S_i_param_0,
	.param .u64 .ptr .align 1 _Z6kernelPfS_S_i_param_1,
	.param .u64 .ptr .align 1 _Z6kernelPfS_S_i_param_2,
	.param .u32 _Z6kernelPfS_S_i_param_3
)
{
	.reg .pred 	%p<2>;
	.reg .b32 	%r<6>;
	.reg .b32 	%f<4>;
	.reg .b64 	%rd<11>;

	ld.param.u64 	%rd1, [_Z6kernelPfS_S_i_param_0];
	ld.param.u64 	%rd2, [_Z6kernelPfS_S_i_param_1];
	ld.param.u64 	%rd3, [_Z6kernelPfS_S_i_param_2];
	ld.param.u32 	%r2, [_Z6kernelPfS_S_i_param_3];
	mov.u32 	%r3, %ctaid.x;
	mov.u32 	%r4, %ntid.x;
	mov.u32 	%r5, %tid.x;
	mad.lo.s32 	%r1, %r3, %r4, %r5;
	setp.ge.s32 	%p1, %r1, %r2;
	@%p1 bra 	$L__BB0_2;
	cvta.to.global.u64 	%rd4, %rd2;
	cvta.to.global.u64 	%rd5, %rd3;
	cvta.to.global.u64 	%rd6, %rd1;
	mul.wide.s32 	%rd7, %r1, 4;
	add.s64 	%rd8, %rd4, %rd7;
	ld.global.f32 	%f1, [%rd8];
	add.s64 	%rd9, %rd5, %rd7;
	ld.global.f32 	%f2, [%rd9];
	fma.rn.f32 	%f3, %f2, 0f40000000, %f1;
	add.s64 	%rd10, %rd6, %rd7;
	st.global.f32 	[%rd10], %f3;
$L__BB0_2:
	ret;

}


// ===== COMPILED SASS (sm_100) =====

	.target	sm_100

	.elftype	@"ET_EXEC"


//--------------------- .note.nv.tkinfo           --------------------------
	.section	.note.nv.tkinfo,"",@"SHT_NOTE"
	.sectionflags	@"SHF_NOTE_NV_TKINFO"
	.tkinfo
        /*0018*/ 	.word	0x00000002
        /*0030*/ 	.string	""
        /*0030*/ 	.string	"ptxas"
        /*0030*/ 	.string	"Cuda compilation tools, release 13.0, V13.0.88"
        /*0030*/ 	.string	"Build cuda_13.0.r13.0/compiler.36424714_0"
        /*0030*/ 	.string	"-arch sm_100 -m 64 "



//--------------------- .note.nv.cuinfo           --------------------------
	.section	.note.nv.cuinfo,"",@"SHT_NOTE"
	.sectionflags	@"SHF_NOTE_NV_CUINFO"
        /*0018*/ 	.short	0x0002
        /*001a*/ 	.short	0x0064
        /*001c*/ 	.short	0x0082
	.zero		2


//--------------------- .nv.info                  --------------------------
	.section	.nv.info,"",@"SHT_CUDA_INFO"
	.align	4


	//----- nvinfo : EIATTR_REGCOUNT
	.align		4
        /*0000*/ 	.byte	0x04, 0x2f
        /*0002*/ 	.short	(.L_1 - .L_0)
	.align		4
.L_0:
        /*0004*/ 	.word	index@(_Z6kernelPfS_S_i)
        /*0008*/ 	.word	0x0000000c


	//----- nvinfo : EIATTR_FRAME_SIZE
	.align		4
.L_1:
        /*000c*/ 	.byte	0x04, 0x11
        /*000e*/ 	.short	(.L_3 - .L_2)
	.align		4
.L_2:
        /*0010*/ 	.word	index@(_Z6kernelPfS_S_i)
        /*0014*/ 	.word	0x00000000


	//----- nvinfo : EIATTR_MIN_STACK_SIZE
	.align		4
.L_3:
        /*0018*/ 	.byte	0x04, 0x12
        /*001a*/ 	.short	(.L_5 - .L_4)
	.align		4
.L_4:
        /*001c*/ 	.word	index@(_Z6kernelPfS_S_i)
        /*0020*/ 	.word	0x00000000
.L_5:


//--------------------- .nv.compat                --------------------------
	.section	.nv.compat,"",@"SHT_CUDA_COMPAT_INFO"
	.align	4
        /*0000*/ 	.byte	0x02, 0x09, 0x00, 0x00, 0x02, 0x02, 0x01, 0x00, 0x02, 0x05, 0x05, 0x00, 0x03, 0x07, 0x01, 0x01
        /*0010*/ 	.byte	0x02, 0x03, 0x00, 0x00, 0x02, 0x06, 0x01, 0x00, 0x04, 0x0b, 0x08, 0x00, 0x09, 0x00, 0x00, 0x00
        /*0020*/ 	.byte	0x00, 0x00, 0x00, 0x00


//--------------------- .nv.info._Z6kernelPfS_S_i --------------------------
	.section	.nv.info._Z6kernelPfS_S_i,"",@"SHT_CUDA_INFO"
	.sectionflags	@""
	.align	4


	//----- nvinfo : EIATTR_CUDA_API_VERSION
	.align		4
        /*0000*/ 	.byte	0x04, 0x37
        /*0002*/ 	.short	(.L_7 - .L_6)
.L_6:
        /*0004*/ 	.word	0x00000082


	//----- nvinfo : EIATTR_KPARAM_INFO
	.align		4
.L_7:
        /*0008*/ 	.byte	0x04, 0x17
        /*000a*/ 	.short	(.L_9 - .L_8)
.L_8:
        /*000c*/ 	.word	0x00000000
        /*0010*/ 	.short	0x0003
        /*0012*/ 	.short	0x0018
        /*0014*/ 	.byte	0x00, 0xf0, 0x11, 0x00


	//----- nvinfo : EIATTR_KPARAM_INFO
	.align		4
.L_9:
        /*0018*/ 	.byte	0x04, 0x17
        /*001a*/ 	.short	(.L_11 - .L_10)
.L_10:
        /*001c*/ 	.word	0x00000000
        /*0020*/ 	.short	0x0002
        /*0022*/ 	.short	0x0010
        /*0024*/ 	.byte	0x00, 0xf5, 0x21, 0x00


	//----- nvinfo : EIATTR_KPARAM_INFO
	.align		4
.L_11:
        /*0028*/ 	.byte	0x04, 0x17
        /*002a*/ 	.short	(.L_13 - .L_12)
.L_12:
        /*002c*/ 	.word	0x00000000
        /*0030*/ 	.short	0x0001
        /*0032*/ 	.short	0x0008
        /*0034*/ 	.byte	0x00, 0xf5, 0x21, 0x00


	//----- nvinfo : EIATTR_KPARAM_INFO
	.align		4
.L_13:
        /*0038*/ 	.byte	0x04, 0x17
        /*003a*/ 	.short	(.L_15 - .L_14)
.L_14:
        /*003c*/ 	.word	0x00000000
        /*0040*/ 	.short	0x0000
        /*0042*/ 	.short	0x0000
        /*0044*/ 	.byte	0x00, 0xf5, 0x21, 0x00


	//----- nvinfo : EIATTR_SPARSE_MMA_MASK
	.align		4
.L_15:
        /*0048*/ 	.byte	0x03, 0x50
        /*004a*/ 	.short	0x0000


	//----- nvinfo : EIATTR_MAXREG_COUNT
	.align		4
        /*004c*/ 	.byte	0x03, 0x1b
        /*004e*/ 	.short	0x00ff


	//----- nvinfo : EIATTR_MERCURY_ISA_VERSION
	.align		4
        /*0050*/ 	.byte	0x03, 0x5f
        /*0052*/ 	.short	0x0101


	//----- nvinfo : EIATTR_VRC_CTA_INIT_COUNT
	.align		4
        /*0054*/ 	.byte	0x02, 0x4a
	.zero		1
	.zero		1


	//----- nvinfo : EIATTR_EXIT_INSTR_OFFSETS
	.align		4
        /*0058*/ 	.byte	0x04, 0x1c
        /*005a*/ 	.short	(.L_17 - .L_16)


	//   ....[0]....
.L_16:
        /*005c*/ 	.word	0x00000070


	//   ....[1]....
        /*0060*/ 	.word	0x00000130


	//----- nvinfo : EIATTR_CBANK_PARAM_SIZE
	.align		4
.L_17:
        /*0064*/ 	.byte	0x03, 0x19
        /*0066*/ 	.short	0x001c


	//----- nvinfo : EIATTR_PARAM_CBANK
	.align		4
        /*0068*/ 	.byte	0x04, 0x0a
        /*006a*/ 	.short	(.L_19 - .L_18)
	.align		4
.L_18:
        /*006c*/ 	.word	index@(.nv.constant0._Z6kernelPfS_S_i)
        /*0070*/ 	.short	0x0380
        /*0072*/ 	.short	0x001c


	//----- nvinfo : EIATTR_SW_WAR
	.align		4
.L_19:
        /*0074*/ 	.byte	0x04, 0x36
        /*0076*/ 	.short	(.L_21 - .L_20)
.L_20:
        /*0078*/ 	.word	0x00000008
.L_21:


//--------------------- .nv.callgraph             --------------------------
	.section	.nv.callgraph,"",@"SHT_CUDA_CALLGRAPH"
	.align	4
	.sectionentsize	8
	.align		4
        /*0000*/ 	.word	0x00000000
	.align		4
        /*0004*/ 	.word	0xffffffff
	.align		4
        /*0008*/ 	.word	0x00000000
	.align		4
        /*000c*/ 	.word	0xfffffffe
	.align		4
        /*0010*/ 	.word	0x00000000
	.align		4
        /*0014*/ 	.word	0xfffffffd
	.align		4
        /*0018*/ 	.word	0x00000000
	.align		4
        /*001c*/ 	.word	0xfffffffc


//--------------------- .text._Z6kernelPfS_S_i    --------------------------
	.section	.text._Z6kernelPfS_S_i,"ax",@progbits
	.align	128
        .global         _Z6kernelPfS_S_i
        .type           _Z6kernelPfS_S_i,@function
        .size           _Z6kernelPfS_S_i,(.L_x_1 - _Z6kernelPfS_S_i)
        .other          _Z6kernelPfS_S_i,@"STO_CUDA_ENTRY STV_DEFAULT"
_Z6kernelPfS_S_i:
.text._Z6kernelPfS_S_i:
[----:B------:R-:W-:Y:S01]  /*0000*/  LDC R1, c[0x0][0x37c] ;  /* 0x0000df00ff017b82 */ /* 0x000fe20000000800 */
[----:B------:R-:W0:Y:S07]  /*0010*/  S2R R0, SR_TID.X ;  /* 0x0000000000007919 */ /* 0x000e2e0000002100 */
[----:B------:R-:W0:Y:S01]  /*0020*/  S2UR UR4, SR_CTAID.X ;  /* 0x00000000000479c3 */ /* 0x000e220000002500 */
[----:B------:R-:W1:Y:S07]  /*0030*/  LDCU UR5, c[0x0][0x398] ;  /* 0x00007300ff0577ac */ /* 0x000e6e0008000800 */
[----:B------:R-:W0:Y:S02]  /*0040*/  LDC R9, c[0x0][0x360] ;  /* 0x0000d800ff097b82 */ /* 0x000e240000000800 */
[----:B0-----:R-:W-:-:S05]  /*0050*/  IMAD R9, R9, UR4, R0 ;  /* 0x0000000409097c24 */ /* 0x001fca000f8e0200 */
[----:B-1----:R-:W-:-:S13]  /*0060*/  ISETP.GE.AND P0, PT, R9, UR5, PT ;  /* 0x0000000509007c0c */ /* 0x002fda000bf06270 */
[----:B------:R-:W-:Y:S05]  /*0070*/  @P0 EXIT ;  /* 0x000000000000094d */ /* 0x000fea0003800000 */
[----:B------:R-:W0:Y:S01]  /*0080*/  LDC.64 R2, c[0x0][0x388] ;  /* 0x0000e200ff027b82 */ /* 0x000e220000000a00 */
[----:B------:R-:W1:Y:S07]  /*0090*/  LDCU.64 UR4, c[0x0][0x358] ;  /* 0x00006b00ff0477ac */ /* 0x000e6e0008000a00 */
[----:B------:R-:W2:Y:S08]  /*00a0*/  LDC.64 R4, c[0x0][0x390] ;  /* 0x0000e400ff047b82 */ /* 0x000eb00000000a00 */
[----:B------:R-:W3:Y:S01]  /*00b0*/  LDC.64 R6, c[0x0][0x380] ;  /* 0x0000e000ff067b82 */ /* 0x000ee20000000a00 */
[----:B0-----:R-:W-:-:S06]  /*00c0*/  IMAD.WIDE R2, R9, 0x4, R2 ;  /* 0x0000000409027825 */ /* 0x001fcc00078e0202 */
[----:B-1----:R-:W4:Y:S01]  /*00d0*/  LDG.E R2, desc[UR4][R2.64] ;  /* 0x0000000402027981 */ /* 0x002f22000c1e1900 */
[----:B--2---:R-:W-:-:S06]  /*00e0*/  IMAD.WIDE R4, R9, 0x4, R4 ;  /* 0x0000000409047825 */ /* 0x004fcc00078e0204 */
[----:B------:R-:W4:Y:S01]  /*00f0*/  LDG.E R5, desc[UR4][R4.64] ;  /* 0x0000000404057981 */ /* 0x000f22000c1e1900 */
[----:B---3--:R-:W-:-:S04]  /*0100*/  IMAD.WIDE R6, R9, 0x4, R6 ;  /* 0x0000000409067825 */ /* 0x008fc800078e0206 */
[----:B----4-:R-:W-:-:S05]  /*0110*/  FFMA R9, R5, 2, R2 ;  /* 0x4000000005097823 */ /* 0x010fca0000000002 */
[----:B------:R-:W-:Y:S01]  /*0120*/  STG.E desc[UR4][R6.64], R9 ;  /* 0x0000000906007986 */ /* 0x000fe2000c101904 */
[----:B------:R-:W-:Y:S05]  /*0130*/  EXIT ;  /* 0x000000000000794d */ /* 0x000fea0003800000 */
.L_x_0:
[----:B------:R-:W-:-:S00]  /*0140*/  BRA `(.L_x_0) ;  /* 0xfffffffc00fc7947 */ /* 0x000fc0000383ffff */
[----:B------:R-:W-:-:S00]  /*0150*/  NOP ;  /* 0x0000000000007918 */ /* 0x000fc00000000000 */
        /* <DEDUP_REMOVED lines=10> */
.L_x_1:


//--------------------- .nv.shared.reserved.0     --------------------------
	.section	.nv.shared.reserved.0,"aw",@nobits
	.weak		__nv_reservedSMEM_offset_0_alias
	.size		__nv_reservedSMEM_offset_0_alias, 0, 64
	.other		__nv_reservedSMEM_offset_0_alias,@"STO_CUDA_RESERVED_SHARED STV_DEFAULT"
__nv_reservedSMEM_offset_0_alias:
	.zero		0
	.zero		64


//--------------------- .nv.constant0._Z6kernelPfS_S_i --------------------------
	.section	.nv.constant0._Z6kernelPfS_S_i,"a",@progbits
	.sectionflags	@""
	.align	4
.nv.constant0._Z6kernelPfS_S_i:
	.zero		924


//--------------------- SYMBOLS --------------------------

	.type		.nv.reservedSmem.offset0,@object
	.size		.nv.reservedSmem.offset0,0x4
